	.headerflags	@"EF_CUDA_TEXMODE_UNIFIED EF_CUDA_64BIT_ADDRESS EF_CUDA_ACCELERATORS EF_CUDA_SM90 EF_CUDA_VIRTUAL_SM(EF_CUDA_SM90)"
	.elftype	@"ET_EXEC"


//--------------------- .nv.info                  --------------------------
	.section	.nv.info,"",@"SHT_CUDA_INFO"
	.align	4


	//----- nvinfo : EIATTR_REGCOUNT
	.align		4
        /*0000*/ 	.byte	0x04, 0x2f
        /*0002*/ 	.short	(.L_3 - .L_2)
	.align		4
.L_2:
        /*0004*/ 	.word	index@(triton_poi_fused__native_batch_norm_legit_no_training_5)
        /*0008*/ 	.word	0x00000028


	//----- nvinfo : EIATTR_MIN_STACK_SIZE
	.align		4
.L_3:
        /*000c*/ 	.byte	0x04, 0x12
        /*000e*/ 	.short	(.L_5 - .L_4)
	.align		4
.L_4:
        /*0010*/ 	.word	index@(triton_poi_fused__native_batch_norm_legit_no_training_5)
        /*0014*/ 	.word	0x00000000


	//----- nvinfo : EIATTR_FRAME_SIZE
	.align		4
.L_5:
        /*0018*/ 	.byte	0x04, 0x11
        /*001a*/ 	.short	(.L_7 - .L_6)
	.align		4
.L_6:
        /*001c*/ 	.word	index@(triton_poi_fused__native_batch_norm_legit_no_training_5)
        /*0020*/ 	.word	0x00000000


	//----- nvinfo : EIATTR_MIN_STACK_SIZE
	.align		4
.L_7:
        /*0024*/ 	.byte	0x04, 0x12
        /*0026*/ 	.short	(.L_9 - .L_8)
	.align		4
.L_8:
        /*0028*/ 	.word	index@(triton_poi_fused__native_batch_norm_legit_no_training_5)
        /*002c*/ 	.word	0x00000000
.L_9:


//--------------------- .nv.info.triton_poi_fused__native_batch_norm_legit_no_training_5 --------------------------
	.section	.nv.info.triton_poi_fused__native_batch_norm_legit_no_training_5,"",@"SHT_CUDA_INFO"
	.sectionflags	@""
	.align	4


	//----- nvinfo : EIATTR_CUDA_API_VERSION
	.align		4
        /*0000*/ 	.byte	0x04, 0x37
        /*0002*/ 	.short	(.L_11 - .L_10)
.L_10:
        /*0004*/ 	.word	0x0000007c


	//----- nvinfo : EIATTR_KPARAM_INFO
	.align		4
.L_11:
        /*0008*/ 	.byte	0x04, 0x17
        /*000a*/ 	.short	(.L_13 - .L_12)
.L_12:
        /*000c*/ 	.word	0x00000000
        /*0010*/ 	.short	0x0007
        /*0012*/ 	.short	0x0034
        /*0014*/ 	.byte	0x00, 0xf0, 0x11, 0x00


	//----- nvinfo : EIATTR_KPARAM_INFO
	.align		4
.L_13:
        /*0018*/ 	.byte	0x04, 0x17
        /*001a*/ 	.short	(.L_15 - .L_14)
.L_14:
        /*001c*/ 	.word	0x00000000
        /*0020*/ 	.short	0x0006
        /*0022*/ 	.short	0x0030
        /*0024*/ 	.byte	0x00, 0xf0, 0x11, 0x00


	//----- nvinfo : EIATTR_KPARAM_INFO
	.align		4
.L_15:
        /*0028*/ 	.byte	0x04, 0x17
        /*002a*/ 	.short	(.L_17 - .L_16)
.L_16:
        /*002c*/ 	.word	0x00000000
        /*0030*/ 	.short	0x0005
        /*0032*/ 	.short	0x0028
        /*0034*/ 	.byte	0x00, 0xf4, 0x21, 0x00


	//----- nvinfo : EIATTR_KPARAM_INFO
	.align		4
.L_17:
        /*0038*/ 	.byte	0x04, 0x17
        /*003a*/ 	.short	(.L_19 - .L_18)
.L_18:
        /*003c*/ 	.word	0x00000000
        /*0040*/ 	.short	0x0004
        /*0042*/ 	.short	0x0020
        /*0044*/ 	.byte	0x00, 0xf4, 0x21, 0x00


	//----- nvinfo : EIATTR_KPARAM_INFO
	.align		4
.L_19:
        /*0048*/ 	.byte	0x04, 0x17
        /*004a*/ 	.short	(.L_21 - .L_20)
.L_20:
        /*004c*/ 	.word	0x00000000
        /*0050*/ 	.short	0x0003
        /*0052*/ 	.short	0x0018
        /*0054*/ 	.byte	0x00, 0xf4, 0x21, 0x00


	//----- nvinfo : EIATTR_KPARAM_INFO
	.align		4
.L_21:
        /*0058*/ 	.byte	0x04, 0x17
        /*005a*/ 	.short	(.L_23 - .L_22)
.L_22:
        /*005c*/ 	.word	0x00000000
        /*0060*/ 	.short	0x0002
        /*0062*/ 	.short	0x0010
        /*0064*/ 	.byte	0x00, 0xf4, 0x21, 0x00


	//----- nvinfo : EIATTR_KPARAM_INFO
	.align		4
.L_23:
        /*0068*/ 	.byte	0x04, 0x17
        /*006a*/ 	.short	(.L_25 - .L_24)
.L_24:
        /*006c*/ 	.word	0x00000000
        /*0070*/ 	.short	0x0001
        /*0072*/ 	.short	0x0008
        /*0074*/ 	.byte	0x00, 0xf4, 0x21, 0x00


	//----- nvinfo : EIATTR_KPARAM_INFO
	.align		4
.L_25:
        /*0078*/ 	.byte	0x04, 0x17
        /*007a*/ 	.short	(.L_27 - .L_26)
.L_26:
        /*007c*/ 	.word	0x00000000
        /*0080*/ 	.short	0x0000
        /*0082*/ 	.short	0x0000
        /*0084*/ 	.byte	0x00, 0xf4, 0x21, 0x00


	//----- nvinfo : EIATTR_SPARSE_MMA_MASK
	.align		4
.L_27:
        /*0088*/ 	.byte	0x03, 0x50
        /*008a*/ 	.short	0x0000


	//----- nvinfo : EIATTR_MAXREG_COUNT
	.align		4
        /*008c*/ 	.byte	0x03, 0x1b
        /*008e*/ 	.short	0x00ff


	//----- nvinfo : EIATTR_EXIT_INSTR_OFFSETS
	.align		4
        /*0090*/ 	.byte	0x04, 0x1c
        /*0092*/ 	.short	(.L_29 - .L_28)


	//   ....[0]....
.L_28:
        /*0094*/ 	.word	0x00000fd0


	//   ....[1]....
        /*0098*/ 	.word	0x00001050


	//----- nvinfo : EIATTR_REQNTID
	.align		4
.L_29:
        /*009c*/ 	.byte	0x04, 0x10
        /*009e*/ 	.short	(.L_31 - .L_30)
.L_30:
        /*00a0*/ 	.word	0x00000100
        /*00a4*/ 	.word	0x00000001
        /*00a8*/ 	.word	0x00000001


	//----- nvinfo : EIATTR_CBANK_PARAM_SIZE
	.align		4
.L_31:
        /*00ac*/ 	.byte	0x03, 0x19
        /*00ae*/ 	.short	0x0038


	//----- nvinfo : EIATTR_PARAM_CBANK
	.align		4
        /*00b0*/ 	.byte	0x04, 0x0a
        /*00b2*/ 	.short	(.L_33 - .L_32)
	.align		4
.L_32:
        /*00b4*/ 	.word	index@(.nv.constant0.triton_poi_fused__native_batch_norm_legit_no_training_5)
        /*00b8*/ 	.short	0x0210
        /*00ba*/ 	.short	0x0038


	//----- nvinfo : EIATTR_SW_WAR
	.align		4
.L_33:
        /*00bc*/ 	.byte	0x04, 0x36
        /*00be*/ 	.short	(.L_35 - .L_34)
.L_34:
        /*00c0*/ 	.word	0x00000008
.L_35:


//--------------------- .nv.callgraph             --------------------------
	.section	.nv.callgraph,"",@"SHT_CUDA_CALLGRAPH"
	.align	4
	.sectionentsize	8
	.align		4
        /*0000*/ 	.word	0x00000000
	.align		4
        /*0004*/ 	.word	0xffffffff
	.align		4
        /*0008*/ 	.word	0x00000000
	.align		4
        /*000c*/ 	.word	0xfffffffe
	.align		4
        /*0010*/ 	.word	0x00000000
	.align		4
        /*0014*/ 	.word	0xfffffffd
	.align		4
        /*0018*/ 	.word	0x00000000
	.align		4
        /*001c*/ 	.word	0xfffffffc


//--------------------- .nv.constant4             --------------------------
	.section	.nv.constant4,"a",@progbits
	.align	8
	.align		8
.nv.constant4:
        /*0000*/ 	.dword	_$_str
	.align		8
        /*0008*/ 	.dword	_$_str_$_2


//--------------------- .text.triton_poi_fused__native_batch_norm_legit_no_training_5 --------------------------
	.section	.text.triton_poi_fused__native_batch_norm_legit_no_training_5,"ax",@progbits
	.sectionflags	@"SHF_BARRIERS=1"
	.align	128
        .global         triton_poi_fused__native_batch_norm_legit_no_training_5
        .type           triton_poi_fused__native_batch_norm_legit_no_training_5,@function
        .size           triton_poi_fused__native_batch_norm_legit_no_training_5,(.L_x_1 - triton_poi_fused__native_batch_norm_legit_no_training_5)
        .other          triton_poi_fused__native_batch_norm_legit_no_training_5,@"STO_CUDA_ENTRY STV_DEFAULT"
triton_poi_fused__native_batch_norm_legit_no_training_5:
.text.triton_poi_fused__native_batch_norm_legit_no_training_5:
[----:B------:R-:W0:Y:S01]  /*0000*/  LDC R1, c[0x0][0x28] ;  /* 0x00000a00ff017b82 */ /* 0x000e220000000800 */
[----:B------:R-:W1:Y:S07]  /*0010*/  S2R R0, SR_TID.X ;  /* 0x0000000000007919 */ /* 0x000e6e0000002100 */
[----:B------:R-:W2:Y:S01]  /*0020*/  LDC.64 R34, c[0x0][0x210] ;  /* 0x00008400ff227b82 */ /* 0x000ea20000000a00 */
[----:B------:R-:W-:Y:S01]  /*0030*/  CS2R R10, SRZ ;  /* 0x00000000000a7805 */ /* 0x000fe2000001ff00 */
[----:B------:R-:W-:Y:S01]  /*0040*/  ULDC.64 UR6, c[0x0][0x208] ;  /* 0x0000820000067ab9 */ /* 0x000fe20000000a00 */
[----:B------:R-:W3:Y:S01]  /*0050*/  S2R R2, SR_CTAID.Y ;  /* 0x0000000000027919 */ /* 0x000ee20000002600 */
[----:B------:R-:W-:-:S02]  /*0060*/  CS2R R12, SRZ ;  /* 0x00000000000c7805 */ /* 0x000fc4000001ff00 */
[----:B------:R-:W-:Y:S01]  /*0070*/  CS2R R14, SRZ ;  /* 0x00000000000e7805 */ /* 0x000fe2000001ff00 */
[----:B------:R-:W4:Y:S01]  /*0080*/  S2R R32, SR_CTAID.X ;  /* 0x0000000000207919 */ /* 0x000f220000002500 */
[----:B------:R-:W5:Y:S08]  /*0090*/  LDC.64 R26, c[0x0][0x218] ;  /* 0x00008600ff1a7b82 */ /* 0x000f700000000a00 */
[----:B------:R-:W2:Y:S01]  /*00a0*/  LDC.64 R28, c[0x0][0x220] ;  /* 0x00008800ff1c7b82 */ /* 0x000ea20000000a00 */
[----:B-1----:R-:W-:Y:S01]  /*00b0*/  IMAD.SHL.U32 R3, R0, 0x4, RZ ;  /* 0x0000000400037824 */ /* 0x002fe200078e00ff */
[----:B------:R-:W-:-:S02]  /*00c0*/  SHF.R.U32.HI R5, RZ, 0x2, R0 ;  /* 0x00000002ff057819 */ /* 0x000fc40000011600 */
[----:B---3--:R-:W-:Y:S02]  /*00d0*/  SHF.L.U32 R2, R2, 0x4, RZ ;  /* 0x0000000402027819 */ /* 0x008fe400000006ff */
[----:B------:R-:W-:Y:S02]  /*00e0*/  SGXT.U32 R5, R5, 0x6 ;  /* 0x000000060505781a */ /* 0x000fe40000000000 */
[----:B------:R-:W-:Y:S02]  /*00f0*/  LOP3.LUT R4, R2, 0xc, R3, 0xf8, !PT ;  /* 0x0000000c02047812 */ /* 0x000fe400078ef803 */
[----:B----4-:R-:W-:Y:S02]  /*0100*/  PRMT R5, R5, 0x6540, R32 ;  /* 0x0000654005057816 */ /* 0x010fe40000000020 */
[C---:B------:R-:W-:Y:S01]  /*0110*/  ISETP.GE.AND P0, PT, R4.reuse, 0x180, PT ;  /* 0x000001800400780c */ /* 0x040fe20003f06270 */
[----:B------:R-:W-:Y:S01]  /*0120*/  IMAD.HI R6, R4, 0x2aaaaaab, RZ ;  /* 0x2aaaaaab04067827 */ /* 0x000fe200078e02ff */
[----:B------:R-:W-:-:S02]  /*0130*/  LOP3.LUT R8, R5, 0x40, RZ, 0xfc, !PT ;  /* 0x0000004005087812 */ /* 0x000fc400078efcff */
[----:B------:R-:W-:Y:S01]  /*0140*/  LOP3.LUT R25, R2, 0xc, R3, 0xf8, !PT ;  /* 0x0000000c02197812 */ /* 0x000fe200078ef803 */
[----:B------:R-:W-:Y:S01]  /*0150*/  IMAD.HI R24, R4, 0x2aaaaaab, RZ ;  /* 0x2aaaaaab04187827 */ /* 0x000fe200078e02ff */
[----:B------:R-:W-:Y:S02]  /*0160*/  SHF.R.U32.HI R7, RZ, 0x1f, R6 ;  /* 0x0000001fff077819 */ /* 0x000fe40000011606 */
[----:B------:R-:W-:Y:S02]  /*0170*/  ISETP.LT.AND P2, PT, R8, 0x100, !P0 ;  /* 0x000001000800780c */ /* 0x000fe40004741270 */
[----:B------:R-:W-:Y:S02]  /*0180*/  LEA.HI.SX32 R7, R6, R7, 0x1c ;  /* 0x0000000706077211 */ /* 0x000fe400078fe2ff */
[C---:B------:R-:W-:Y:S02]  /*0190*/  LOP3.LUT R6, R5.reuse, 0x80, RZ, 0xfc, !PT ;  /* 0x0000008005067812 */ /* 0x040fe400078efcff */
[----:B------:R-:W-:Y:S01]  /*01a0*/  LOP3.LUT R8, R5, 0xc0, RZ, 0xfc, !PT ;  /* 0x000000c005087812 */ /* 0x000fe200078efcff */
[----:B------:R-:W-:Y:S01]  /*01b0*/  IMAD R4, R7, -0x60, R4 ;  /* 0xffffffa007047824 */ /* 0x000fe200078e0204 */
[----:B------:R-:W-:-:S02]  /*01c0*/  ISETP.LT.AND P3, PT, R6, 0x100, !P0 ;  /* 0x000001000600780c */ /* 0x000fc40004761270 */
[----:B------:R-:W-:Y:S01]  /*01d0*/  SHF.R.U32.HI R9, RZ, 0x1f, R24 ;  /* 0x0000001fff097819 */ /* 0x000fe20000011618 */
[----:B------:R-:W-:Y:S01]  /*01e0*/  IMAD R6, R7, 0x6000, R4 ;  /* 0x0000600007067824 */ /* 0x000fe200078e0204 */
[----:B------:R-:W-:Y:S01]  /*01f0*/  ISETP.LT.AND P4, PT, R8, 0x100, !P0 ;  /* 0x000001000800780c */ /* 0x000fe20004781270 */
[----:B-----5:R-:W-:Y:S01]  /*0200*/  IMAD.WIDE R26, R4, 0x4, R26 ;  /* 0x00000004041a7825 */ /* 0x020fe200078e021a */
[----:B------:R-:W-:Y:S02]  /*0210*/  LEA.HI.SX32 R24, R24, R9, 0x1c ;  /* 0x0000000918187211 */ /* 0x000fe400078fe2ff */
[----:B------:R-:W-:Y:S02]  /*0220*/  CS2R R8, SRZ ;  /* 0x0000000000087805 */ /* 0x000fe4000001ff00 */
[C---:B------:R-:W-:Y:S01]  /*0230*/  ISETP.LT.AND P1, PT, R5.reuse, 0x100, !P0 ;  /* 0x000001000500780c */ /* 0x040fe20004721270 */
[----:B------:R-:W-:Y:S01]  /*0240*/  IMAD R37, R5, 0x60, R6 ;  /* 0x0000006005257824 */ /* 0x000fe200078e0206 */
[----:B------:R1:W3:Y:S01]  /*0250*/  @!P0 LDG.E.EL.128 R12, desc[UR6][R26.64] ;  /* 0x000000061a0c8981 */ /* 0x0002e2000c2e1d00 */
[----:B------:R-:W-:-:S02]  /*0260*/  CS2R R4, SRZ ;  /* 0x0000000000047805 */ /* 0x000fc4000001ff00 */
[----:B------:R-:W-:Y:S01]  /*0270*/  CS2R R6, SRZ ;  /* 0x0000000000067805 */ /* 0x000fe2000001ff00 */
[C---:B------:R-:W-:Y:S01]  /*0280*/  VIADD R31, R37.reuse, 0x1800 ;  /* 0x00001800251f7836 */ /* 0x040fe20000000000 */
[----:B------:R-:W-:Y:S02]  /*0290*/  IADD3 R17, R37, 0x3000, RZ ;  /* 0x0000300025117810 */ /* 0x000fe40007ffe0ff */
[----:B------:R-:W-:Y:S01]  /*02a0*/  IADD3 R19, R37, 0x4800, RZ ;  /* 0x0000480025137810 */ /* 0x000fe20007ffe0ff */
[----:B--2---:R-:W-:-:S04]  /*02b0*/  IMAD.WIDE R36, R37, 0x4, R34 ;  /* 0x0000000425247825 */ /* 0x004fc800078e0222 */
[--C-:B------:R-:W-:Y:S01]  /*02c0*/  IMAD.WIDE R16, R17, 0x4, R34.reuse ;  /* 0x0000000411107825 */ /* 0x100fe200078e0222 */
[----:B-1----:R-:W-:Y:S02]  /*02d0*/  CS2R R26, SRZ ;  /* 0x00000000001a7805 */ /* 0x002fe4000001ff00 */
[----:B------:R-:W-:Y:S02]  /*02e0*/  CS2R R20, SRZ ;  /* 0x0000000000147805 */ /* 0x000fe4000001ff00 */
[----:B------:R-:W-:Y:S01]  /*02f0*/  CS2R R22, SRZ ;  /* 0x0000000000167805 */ /* 0x000fe2000001ff00 */
[--C-:B------:R-:W-:Y:S01]  /*0300*/  IMAD.WIDE R30, R31, 0x4, R34.reuse ;  /* 0x000000041f1e7825 */ /* 0x100fe200078e0222 */
[----:B------:R1:W3:Y:S03]  /*0310*/  @P3 LDG.E.EL.128 R8, desc[UR6][R16.64] ;  /* 0x0000000610083981 */ /* 0x0002e6000c2e1d00 */
[----:B------:R-:W-:Y:S01]  /*0320*/  IMAD.WIDE R34, R19, 0x4, R34 ;  /* 0x0000000413227825 */ /* 0x000fe200078e0222 */
[----:B------:R-:W-:Y:S01]  /*0330*/  CS2R R18, SRZ ;  /* 0x0000000000127805 */ /* 0x000fe2000001ff00 */
[----:B------:R2:W4:Y:S04]  /*0340*/  @P1 LDG.E.EL.128 R4, desc[UR6][R36.64] ;  /* 0x0000000624041981 */ /* 0x000528000c2e1d00 */
[----:B------:R-:W5:Y:S01]  /*0350*/  @P2 LDG.E.EL.128 R20, desc[UR6][R30.64] ;  /* 0x000000061e142981 */ /* 0x000f62000c2e1d00 */
[----:B-1----:R-:W-:Y:S01]  /*0360*/  CS2R R16, SRZ ;  /* 0x0000000000107805 */ /* 0x002fe2000001ff00 */
[----:B--2---:R-:W1:Y:S05]  /*0370*/  LDC.64 R36, c[0x0][0x228] ;  /* 0x00008a00ff247b82 */ /* 0x004e6a0000000a00 */
[----:B------:R2:W4:Y:S02]  /*0380*/  @P4 LDG.E.EL.128 R16, desc[UR6][R34.64] ;  /* 0x0000000622104981 */ /* 0x000524000c2e1d00 */
[----:B--2---:R-:W-:Y:S01]  /*0390*/  IMAD R34, R24, -0x60, R25 ;  /* 0xffffffa018227824 */ /* 0x004fe200078e0219 */
[----:B------:R-:W-:-:S03]  /*03a0*/  CS2R R24, SRZ ;  /* 0x0000000000187805 */ /* 0x000fc6000001ff00 */
[----:B0-----:R-:W-:-:S05]  /*03b0*/  IMAD.WIDE R28, R34, 0x4, R28 ;  /* 0x00000004221c7825 */ /* 0x001fca00078e021c */
[----:B------:R0:W2:Y:S01]  /*03c0*/  @!P0 LDG.E.EL.128 R24, desc[UR6][R28.64] ;  /* 0x000000061c188981 */ /* 0x0000a2000c2e1d00 */
[----:B------:R-:W-:Y:S01]  /*03d0*/  IMAD.MOV.U32 R35, RZ, RZ, 0x3e800000 ;  /* 0x3e800000ff237424 */ /* 0x000fe200078e00ff */
[----:B------:R-:W-:Y:S01]  /*03e0*/  CS2R R30, SRZ ;  /* 0x00000000001e7805 */ /* 0x000fe2000001ff00 */
[----:B-1----:R-:W-:Y:S01]  /*03f0*/  IMAD.WIDE R36, R34, 0x4, R36 ;  /* 0x0000000422247825 */ /* 0x002fe200078e0224 */
[----:B0-----:R-:W-:-:S06]  /*0400*/  CS2R R28, SRZ ;  /* 0x00000000001c7805 */ /* 0x001fcc000001ff00 */
[----:B------:R0:W4:Y:S01]  /*0410*/  @!P0 LDG.E.EL.128 R28, desc[UR6][R36.64] ;  /* 0x00000006241c8981 */ /* 0x000122000c2e1d00 */
[----:B---3--:R-:W-:Y:S01]  /*0420*/  FADD R33, -R15, R11 ;  /* 0x0000000b0f217221 */ /* 0x008fe20000000100 */
[----:B--2---:R-:W-:Y:S01]  /*0430*/  FADD R24, R24, 9.9999997473787516356e-06 ;  /* 0x3727c5ac18187421 */ /* 0x004fe20000000000 */
[----:B------:R-:W-:Y:S01]  /*0440*/  FADD R25, R25, 9.9999997473787516356e-06 ;  /* 0x3727c5ac19197421 */ /* 0x000fe20000000000 */
[----:B------:R-:W-:-:S04]  /*0450*/  FADD R26, R26, 9.9999997473787516356e-06 ;  /* 0x3727c5ac1a1a7421 */ /* 0x000fc80000000000 */
[----:B------:R-:W1:Y:S08]  /*0460*/  MUFU.SQRT R24, R24 ;  /* 0x0000001800187308 */ /* 0x000e700000002000 */
[----:B------:R-:W2:Y:S08]  /*0470*/  MUFU.SQRT R25, R25 ;  /* 0x0000001900197308 */ /* 0x000eb00000002000 */
[----:B------:R-:W3:Y:S01]  /*0480*/  MUFU.SQRT R11, R26 ;  /* 0x0000001a000b7308 */ /* 0x000ee20000002000 */
[----:B-1----:R-:W-:-:S02]  /*0490*/  FSETP.GT.AND P1, PT, R24, 8.50705917302346158658e+37, PT ;  /* 0x7e8000001800780b */ /* 0x002fc40003f24000 */
[----:B------:R-:W-:Y:S02]  /*04a0*/  FSETP.GEU.AND P4, PT, R24, 1.175494350822287508e-38, PT ;  /* 0x008000001800780b */ /* 0x000fe40003f8e000 */
[C---:B--2---:R-:W-:Y:S02]  /*04b0*/  FSETP.GT.AND P2, PT, R25.reuse, 8.50705917302346158658e+37, PT ;  /* 0x7e8000001900780b */ /* 0x044fe40003f44000 */
[----:B------:R-:W-:Y:S02]  /*04c0*/  FSETP.GEU.AND P5, PT, R25, 1.175494350822287508e-38, PT ;  /* 0x008000001900780b */ /* 0x000fe40003fae000 */
[C---:B---3--:R-:W-:Y:S02]  /*04d0*/  FSETP.GT.AND P3, PT, R11.reuse, 8.50705917302346158658e+37, PT ;  /* 0x7e8000000b00780b */ /* 0x048fe40003f64000 */
[----:B------:R-:W-:-:S03]  /*04e0*/  FSETP.GEU.AND P6, PT, R11, 1.175494350822287508e-38, PT ;  /* 0x008000000b00780b */ /* 0x000fc60003fce000 */
[----:B------:R-:W-:Y:S01]  /*04f0*/  @P1 FMUL R24, R24, 0.25 ;  /* 0x3e80000018181820 */ /* 0x000fe20000400000 */
[----:B----4-:R-:W-:-:S03]  /*0500*/  FADD R7, -R15, R7 ;  /* 0x000000070f077221 */ /* 0x010fc60000000100 */
[----:B------:R-:W-:Y:S01]  /*0510*/  @P2 FMUL R25, R25, 0.25 ;  /* 0x3e80000019192820 */ /* 0x000fe20000400000 */
[C---:B------:R-:W-:Y:S01]  /*0520*/  FADD R19, -R15.reuse, R19 ;  /* 0x000000130f137221 */ /* 0x040fe20000000100 */
[----:B------:R-:W-:Y:S01]  /*0530*/  @!P4 FMUL R24, R24, 16777216 ;  /* 0x4b8000001818c820 */ /* 0x000fe20000400000 */
[----:B-----5:R-:W-:Y:S01]  /*0540*/  FADD R23, -R15, R23 ;  /* 0x000000170f177221 */ /* 0x020fe20000000100 */
[C---:B------:R-:W-:Y:S01]  /*0550*/  FADD R6, -R14.reuse, R6 ;  /* 0x000000060e067221 */ /* 0x040fe20000000100 */
[C---:B------:R-:W-:Y:S01]  /*0560*/  FADD R15, -R14.reuse, R10 ;  /* 0x0000000a0e0f7221 */ /* 0x040fe20000000100 */
[C---:B------:R-:W-:Y:S01]  /*0570*/  FADD R18, -R14.reuse, R18 ;  /* 0x000000120e127221 */ /* 0x040fe20000000100 */
[----:B------:R-:W-:Y:S01]  /*0580*/  FADD R22, -R14, R22 ;  /* 0x000000160e167221 */ /* 0x000fe20000000100 */
[----:B------:R-:W-:Y:S01]  /*0590*/  @P3 FMUL R11, R11, 0.25 ;  /* 0x3e8000000b0b3820 */ /* 0x000fe20000400000 */
[----:B------:R-:W-:Y:S01]  /*05a0*/  FADD R14, -R13, R5 ;  /* 0x000000050d0e7221 */ /* 0x000fe20000000100 */
[----:B------:R-:W-:Y:S01]  /*05b0*/  FADD R10, -R12, R4 ;  /* 0x000000040c0a7221 */ /* 0x000fe20000000100 */
[----:B------:R-:W-:Y:S01]  /*05c0*/  @!P5 FMUL R25, R25, 16777216 ;  /* 0x4b8000001919d820 */ /* 0x000fe20000400000 */
[----:B------:R-:W1:Y:S01]  /*05d0*/  LDC.64 R4, c[0x0][0x230] ;  /* 0x00008c00ff047b82 */ /* 0x000e620000000a00 */
[----:B------:R-:W2:Y:S01]  /*05e0*/  MUFU.RCP R24, R24 ;  /* 0x0000001800187308 */ /* 0x000ea20000001000 */
[----:B------:R-:W-:Y:S01]  /*05f0*/  @!P6 FMUL R11, R11, 16777216 ;  /* 0x4b8000000b0be820 */ /* 0x000fe20000400000 */
[C---:B------:R-:W-:Y:S01]  /*0600*/  FADD R26, -R13.reuse, R9 ;  /* 0x000000090d1a7221 */ /* 0x040fe20000000100 */
[C---:B------:R-:W-:Y:S01]  /*0610*/  FADD R17, -R13.reuse, R17 ;  /* 0x000000110d117221 */ /* 0x040fe20000000100 */
[----:B------:R-:W-:Y:S01]  /*0620*/  FADD R21, -R13, R21 ;  /* 0x000000150d157221 */ /* 0x000fe20000000100 */
[----:B------:R-:W-:-:S03]  /*0630*/  FSEL R9, R35, 1, P1 ;  /* 0x3f80000023097808 */ /* 0x000fc60000800000 */
[----:B------:R-:W3:Y:S01]  /*0640*/  MUFU.RCP R25, R25 ;  /* 0x0000001900197308 */ /* 0x000ee20000001000 */
[C---:B------:R-:W-:Y:S01]  /*0650*/  FADD R8, -R12.reuse, R8 ;  /* 0x000000080c087221 */ /* 0x040fe20000000100 */
[C---:B0-----:R-:W-:Y:S01]  /*0660*/  FADD R36, -R12.reuse, R16 ;  /* 0x000000100c247221 */ /* 0x041fe20000000100 */
[----:B------:R-:W-:-:S05]  /*0670*/  FADD R20, -R12, R20 ;  /* 0x000000140c147221 */ /* 0x000fca0000000100 */
[----:B------:R-:W0:Y:S01]  /*0680*/  MUFU.RCP R13, R11 ;  /* 0x0000000b000d7308 */ /* 0x000e220000001000 */
[----:B------:R-:W-:Y:S01]  /*0690*/  FSEL R12, R35, 1, P2 ;  /* 0x3f800000230c7808 */ /* 0x000fe20001000000 */
[----:B------:R-:W-:Y:S01]  /*06a0*/  @!P4 FMUL R9, R9, 16777216 ;  /* 0x4b8000000909c820 */ /* 0x000fe20000400000 */
[----:B------:R-:W-:-:S03]  /*06b0*/  FSEL R16, R35, 1, P3 ;  /* 0x3f80000023107808 */ /* 0x000fc60001800000 */
[----:B--2---:R-:W-:Y:S01]  /*06c0*/  FMUL R9, R24, R9 ;  /* 0x0000000918097220 */ /* 0x004fe20000400000 */
[----:B------:R-:W-:Y:S01]  /*06d0*/  @!P5 FMUL R12, R12, 16777216 ;  /* 0x4b8000000c0cd820 */ /* 0x000fe20000400000 */
[----:B------:R-:W-:Y:S02]  /*06e0*/  @!P6 FMUL R16, R16, 16777216 ;  /* 0x4b8000001010e820 */ /* 0x000fe40000400000 */
[-C--:B------:R-:W-:Y:S01]  /*06f0*/  FMUL R37, R20, R9.reuse ;  /* 0x0000000914257220 */ /* 0x080fe20000400000 */
[----:B---3--:R-:W-:Y:S01]  /*0700*/  FMUL R12, R25, R12 ;  /* 0x0000000c190c7220 */ /* 0x008fe20000400000 */
[-C--:B------:R-:W-:Y:S01]  /*0710*/  FMUL R25, R10, R9.reuse ;  /* 0x000000090a197220 */ /* 0x080fe20000400000 */
[-C--:B------:R-:W-:Y:S01]  /*0720*/  FMUL R20, R36, R9.reuse ;  /* 0x0000000924147220 */ /* 0x080fe20000400000 */
[----:B0-----:R-:W-:Y:S01]  /*0730*/  FMUL R13, R13, R16 ;  /* 0x000000100d0d7220 */ /* 0x001fe20000400000 */
[----:B------:R-:W-:Y:S01]  /*0740*/  FMUL R16, R8, R9 ;  /* 0x0000000908107220 */ /* 0x000fe20000400000 */
[----:B------:R-:W-:-:S02]  /*0750*/  CS2R R8, SRZ ;  /* 0x0000000000087805 */ /* 0x000fc4000001ff00 */
[----:B------:R-:W-:Y:S01]  /*0760*/  CS2R R10, SRZ ;  /* 0x00000000000a7805 */ /* 0x000fe2000001ff00 */
[----:B-1----:R-:W-:-:S05]  /*0770*/  IMAD.WIDE R4, R34, 0x4, R4 ;  /* 0x0000000422047825 */ /* 0x002fca00078e0204 */
[----:B------:R0:W2:Y:S01]  /*0780*/  @!P0 LDG.E.EL.128 R8, desc[UR6][R4.64] ;  /* 0x0000000604088981 */ /* 0x0000a2000c2e1d00 */
[----:B------:R-:W-:-:S04]  /*0790*/  FADD R34, R27, 9.9999997473787516356e-06 ;  /* 0x3727c5ac1b227421 */ /* 0x000fc80000000000 */
[----:B------:R-:W1:Y:S01]  /*07a0*/  MUFU.SQRT R27, R34 ;  /* 0x00000022001b7308 */ /* 0x000e620000002000 */
[----:B------:R-:W3:Y:S01]  /*07b0*/  S2R R24, SR_TID.X ;  /* 0x0000000000187919 */ /* 0x000ee20000002100 */
[----:B------:R-:W4:Y:S01]  /*07c0*/  S2UR UR5, SR_CgaCtaId ;  /* 0x00000000000579c3 */ /* 0x000f220000008800 */
[C---:B-1----:R-:W-:Y:S02]  /*07d0*/  FSETP.GT.AND P0, PT, R27.reuse, 8.50705917302346158658e+37, PT ;  /* 0x7e8000001b00780b */ /* 0x042fe40003f04000 */
[----:B------:R-:W-:-:S11]  /*07e0*/  FSETP.GEU.AND P1, PT, R27, 1.175494350822287508e-38, PT ;  /* 0x008000001b00780b */ /* 0x000fd60003f2e000 */
[----:B------:R-:W-:-:S04]  /*07f0*/  @P0 FMUL R27, R27, 0.25 ;  /* 0x3e8000001b1b0820 */ /* 0x000fc80000400000 */
[----:B------:R-:W-:-:S06]  /*0800*/  @!P1 FMUL R27, R27, 16777216 ;  /* 0x4b8000001b1b9820 */ /* 0x000fcc0000400000 */
[----:B------:R-:W1:Y:S01]  /*0810*/  MUFU.RCP R27, R27 ;  /* 0x0000001b001b7308 */ /* 0x000e620000001000 */
[----:B------:R-:W-:Y:S02]  /*0820*/  FSEL R36, R35, 1, P0 ;  /* 0x3f80000023247808 */ /* 0x000fe40000000000 */
[----:B0-----:R-:W-:Y:S01]  /*0830*/  SHF.L.U32 R5, R0, 0xa, RZ ;  /* 0x0000000a00057819 */ /* 0x001fe200000006ff */
[----:B------:R-:W-:Y:S01]  /*0840*/  UMOV UR4, 0x400 ;  /* 0x0000040000047882 */ /* 0x000fe20000000000 */
[----:B---3--:R-:W-:Y:S01]  /*0850*/  SHF.R.U32.HI R24, RZ, 0x2, R24 ;  /* 0x00000002ff187819 */ /* 0x008fe20000011618 */
[----:B------:R-:W-:Y:S01]  /*0860*/  @!P1 FMUL R36, R36, 16777216 ;  /* 0x4b80000024249820 */ /* 0x000fe20000400000 */
[----:B----4-:R-:W-:-:S03]  /*0870*/  UPRMT UR4, UR5, 0x654, UR4 ;  /* 0x0000065405047896 */ /* 0x010fc60008000004 */
[----:B-1----:R-:W-:Y:S01]  /*0880*/  FMUL R4, R27, R36 ;  /* 0x000000241b047220 */ /* 0x002fe20000400000 */
[-C--:B------:R-:W-:Y:S01]  /*0890*/  FMUL R14, R14, R12.reuse ;  /* 0x0000000c0e0e7220 */ /* 0x080fe20000400000 */
[----:B------:R-:W-:Y:S01]  /*08a0*/  FMUL R26, R26, R12 ;  /* 0x0000000c1a1a7220 */ /* 0x000fe20000400000 */
[----:B------:R-:W-:Y:S01]  /*08b0*/  FMUL R15, R15, R13 ;  /* 0x0000000d0f0f7220 */ /* 0x000fe20000400000 */
[----:B------:R-:W-:Y:S01]  /*08c0*/  SHF.R.U32.HI R0, RZ, 0x6, R0 ;  /* 0x00000006ff007819 */ /* 0x000fe20000011600 */
[-CC-:B--2---:R-:W-:Y:S01]  /*08d0*/  FFMA R25, R25, R28.reuse, R8.reuse ;  /* 0x0000001c19197223 */ /* 0x184fe20000000008 */
[-CC-:B------:R-:W-:Y:S01]  /*08e0*/  FFMA R37, R37, R28.reuse, R8.reuse ;  /* 0x0000001c25257223 */ /* 0x180fe20000000008 */
[-CC-:B------:R-:W-:Y:S01]  /*08f0*/  FFMA R16, R16, R28.reuse, R8.reuse ;  /* 0x0000001c10107223 */ /* 0x180fe20000000008 */
[----:B------:R-:W-:Y:S01]  /*0900*/  FFMA R20, R20, R28, R8 ;  /* 0x0000001c14147223 */ /* 0x000fe20000000008 */
[----:B------:R-:W-:Y:S02]  /*0910*/  LOP3.LUT R8, R5, 0xc00, RZ, 0xc0, !PT ;  /* 0x00000c0005087812 */ /* 0x000fe400078ec0ff */
[----:B------:R-:W-:-:S02]  /*0920*/  SGXT.U32 R5, R24, 0x6 ;  /* 0x000000061805781a */ /* 0x000fc40000000000 */
[C---:B------:R-:W-:Y:S02]  /*0930*/  LOP3.LUT R27, R8.reuse, 0x200, RZ, 0xfc, !PT ;  /* 0x00000200081b7812 */ /* 0x040fe400078efcff */
[C---:B------:R-:W-:Y:S02]  /*0940*/  LOP3.LUT R5, R8.reuse, R5, RZ, 0xfc, !PT ;  /* 0x0000000508057212 */ /* 0x040fe400078efcff */
[C---:B------:R-:W-:Y:S02]  /*0950*/  LOP3.LUT R24, R8.reuse, 0x100, RZ, 0xfc, !PT ;  /* 0x0000010008187812 */ /* 0x040fe400078efcff */
[C---:B------:R-:W-:Y:S02]  /*0960*/  LOP3.LUT R34, R8.reuse, 0x300, RZ, 0xfc, !PT ;  /* 0x0000030008227812 */ /* 0x040fe400078efcff */
[----:B------:R-:W-:Y:S02]  /*0970*/  LEA.HI R8, R8, UR4, RZ, 0x1a ;  /* 0x0000000408087c11 */ /* 0x000fe4000f8fd0ff */
[----:B------:R-:W-:-:S03]  /*0980*/  LEA.HI R28, R27, UR4, RZ, 0x1a ;  /* 0x000000041b1c7c11 */ /* 0x000fc6000f8fd0ff */
[C---:B------:R-:W-:Y:S02]  /*0990*/  IMAD R27, R5.reuse, 0x4, R8 ;  /* 0x00000004051b7824 */ /* 0x040fe400078e0208 */
[----:B------:R-:W-:Y:S02]  /*09a0*/  IMAD R8, R5, 0x4, R28 ;  /* 0x0000000405087824 */ /* 0x000fe400078e021c */
[-C--:B------:R-:W-:Y:S01]  /*09b0*/  FMUL R28, R21, R12.reuse ;  /* 0x0000000c151c7220 */ /* 0x080fe20000400000 */
[----:B------:R-:W-:Y:S01]  /*09c0*/  LEA.HI R24, R24, UR4, RZ, 0x1a ;  /* 0x0000000418187c11 */ /* 0x000fe2000f8fd0ff */
[----:B------:R-:W-:Y:S01]  /*09d0*/  FMUL R12, R17, R12 ;  /* 0x0000000c110c7220 */ /* 0x000fe20000400000 */
[-C--:B------:R-:W-:Y:S01]  /*09e0*/  FMUL R17, R6, R13.reuse ;  /* 0x0000000d06117220 */ /* 0x080fe20000400000 */
[----:B------:R-:W-:Y:S01]  /*09f0*/  LEA.HI R34, R34, UR4, RZ, 0x1a ;  /* 0x0000000422227c11 */ /* 0x000fe2000f8fd0ff */
[----:B------:R-:W-:Y:S01]  /*0a00*/  FMUL R6, R7, R4 ;  /* 0x0000000407067220 */ /* 0x000fe20000400000 */
[----:B------:R-:W-:Y:S01]  /*0a10*/  LEA R24, R5, R24, 0x2 ;  /* 0x0000001805187211 */ /* 0x000fe200078e10ff */
[----:B------:R-:W-:Y:S01]  /*0a20*/  FMUL R21, R22, R13 ;  /* 0x0000000d16157220 */ /* 0x000fe20000400000 */
[----:B------:R-:W-:Y:S01]  /*0a30*/  FFMA R7, R14, R29, R9 ;  /* 0x0000001d0e077223 */ /* 0x000fe20000000009 */
[----:B------:R-:W-:Y:S01]  /*0a40*/  FMUL R13, R18, R13 ;  /* 0x0000000d120d7220 */ /* 0x000fe20000400000 */
[--C-:B------:R-:W-:Y:S01]  /*0a50*/  FFMA R17, R17, R30, R10.reuse ;  /* 0x0000001e11117223 */ /* 0x100fe2000000000a */
[----:B------:R-:W-:Y:S01]  /*0a60*/  LEA R5, R5, R34, 0x2 ;  /* 0x0000002205057211 */ /* 0x000fe200078e10ff */
[-C--:B------:R-:W-:Y:S01]  /*0a70*/  FMUL R18, R23, R4.reuse ;  /* 0x0000000417127220 */ /* 0x080fe20000400000 */
[-C--:B------:R-:W-:Y:S01]  /*0a80*/  FMUL R22, R33, R4.reuse ;  /* 0x0000000421167220 */ /* 0x080fe20000400000 */
[----:B------:R-:W-:Y:S01]  /*0a90*/  FFMA R6, R6, R31, R11 ;  /* 0x0000001f06067223 */ /* 0x000fe2000000000b */
[----:B------:R-:W-:Y:S01]  /*0aa0*/  FMUL R4, R19, R4 ;  /* 0x0000000413047220 */ /* 0x000fe20000400000 */
[----:B------:R-:W-:Y:S01]  /*0ab0*/  FFMA R19, R28, R29, R9 ;  /* 0x0000001d1c137223 */ /* 0x000fe20000000009 */
[----:B------:R-:W-:Y:S01]  /*0ac0*/  STS [R27], R25 ;  /* 0x000000191b007388 */ /* 0x000fe20000000800 */
[-CC-:B------:R-:W-:Y:S01]  /*0ad0*/  FFMA R21, R21, R30.reuse, R10.reuse ;  /* 0x0000001e15157223 */ /* 0x180fe2000000000a */
[-CC-:B------:R-:W-:Y:S01]  /*0ae0*/  FFMA R15, R15, R30.reuse, R10.reuse ;  /* 0x0000001e0f0f7223 */ /* 0x180fe2000000000a */
[----:B------:R-:W-:Y:S01]  /*0af0*/  FFMA R13, R13, R30, R10 ;  /* 0x0000001e0d0d7223 */ /* 0x000fe2000000000a */
[----:B------:R-:W-:Y:S01]  /*0b00*/  STS [R24+0x400], R7 ;  /* 0x0004000718007388 */ /* 0x000fe20000000800 */
[----:B------:R-:W-:Y:S01]  /*0b10*/  FFMA R10, R18, R31, R11 ;  /* 0x0000001f120a7223 */ /* 0x000fe2000000000b */
[----:B------:R-:W-:-:S02]  /*0b20*/  FFMA R23, R26, R29, R9 ;  /* 0x0000001d1a177223 */ /* 0x000fc40000000009 */
[----:B------:R-:W-:Y:S01]  /*0b30*/  STS [R8+0x800], R17 ;  /* 0x0008001108007388 */ /* 0x000fe20000000800 */
[----:B------:R-:W-:-:S03]  /*0b40*/  FFMA R22, R22, R31, R11 ;  /* 0x0000001f16167223 */ /* 0x000fc6000000000b */
[----:B------:R0:W-:Y:S04]  /*0b50*/  STS [R5+0xc00], R6 ;  /* 0x000c000605007388 */ /* 0x0001e80000000800 */
[----:B------:R-:W-:Y:S01]  /*0b60*/  STS [R27+0x100], R37 ;  /* 0x000100251b007388 */ /* 0x000fe20000000800 */
[----:B------:R-:W-:-:S03]  /*0b70*/  FFMA R9, R12, R29, R9 ;  /* 0x0000001d0c097223 */ /* 0x000fc60000000009 */
[----:B------:R-:W-:Y:S04]  /*0b80*/  STS [R24+0x500], R19 ;  /* 0x0005001318007388 */ /* 0x000fe80000000800 */
[----:B------:R-:W-:Y:S01]  /*0b90*/  STS [R8+0x900], R21 ;  /* 0x0009001508007388 */ /* 0x000fe20000000800 */
[----:B------:R-:W-:-:S03]  /*0ba0*/  FFMA R4, R4, R31, R11 ;  /* 0x0000001f04047223 */ /* 0x000fc6000000000b */
[----:B------:R1:W-:Y:S04]  /*0bb0*/  STS [R5+0xd00], R10 ;  /* 0x000d000a05007388 */ /* 0x0003e80000000800 */
[----:B------:R-:W-:Y:S04]  /*0bc0*/  STS [R27+0x200], R16 ;  /* 0x000200101b007388 */ /* 0x000fe80000000800 */
[----:B------:R-:W-:Y:S04]  /*0bd0*/  STS [R24+0x600], R23 ;  /* 0x0006001718007388 */ /* 0x000fe80000000800 */
[----:B------:R-:W-:Y:S01]  /*0be0*/  STS [R8+0xa00], R15 ;  /* 0x000a000f08007388 */ /* 0x000fe20000000800 */
[----:B------:R-:W-:-:S03]  /*0bf0*/  LOP3.LUT R18, R3, 0x3fc, RZ, 0xc0, !PT ;  /* 0x000003fc03127812 */ /* 0x000fc600078ec0ff */
[----:B------:R-:W-:Y:S04]  /*0c00*/  STS [R5+0xe00], R22 ;  /* 0x000e001605007388 */ /* 0x000fe80000000800 */
[----:B------:R-:W-:Y:S04]  /*0c10*/  STS [R27+0x300], R20 ;  /* 0x000300141b007388 */ /* 0x000fe80000000800 */
[----:B------:R2:W-:Y:S04]  /*0c20*/  STS [R24+0x700], R9 ;  /* 0x0007000918007388 */ /* 0x0005e80000000800 */
[----:B------:R-:W-:Y:S01]  /*0c30*/  STS [R8+0xb00], R13 ;  /* 0x000b000d08007388 */ /* 0x000fe20000000800 */
[----:B0-----:R-:W-:-:S03]  /*0c40*/  LOP3.LUT R6, R18, 0x400, RZ, 0xfc, !PT ;  /* 0x0000040012067812 */ /* 0x001fc600078efcff */
[----:B------:R-:W-:Y:S01]  /*0c50*/  STS [R5+0xf00], R4 ;  /* 0x000f000405007388 */ /* 0x000fe20000000800 */
[----:B------:R-:W-:Y:S02]  /*0c60*/  LOP3.LUT R11, R18, 0x800, RZ, 0xfc, !PT ;  /* 0x00000800120b7812 */ /* 0x000fe400078efcff */
[----:B------:R-:W-:Y:S02]  /*0c70*/  SHF.R.U32.HI R12, RZ, 0x8, R3 ;  /* 0x00000008ff0c7819 */ /* 0x000fe40000011603 */
[----:B------:R-:W-:Y:S02]  /*0c80*/  SHF.R.U32.HI R7, RZ, 0x6, R6 ;  /* 0x00000006ff077819 */ /* 0x000fe40000011606 */
[----:B------:R-:W-:Y:S02]  /*0c90*/  SHF.R.U32.HI R11, RZ, 0x6, R11 ;  /* 0x00000006ff0b7819 */ /* 0x000fe4000001160b */
[----:B------:R-:W-:Y:S02]  /*0ca0*/  SGXT.U32 R6, R12, 0x2 ;  /* 0x000000020c06781a */ /* 0x000fe40000000000 */
[----:B-1----:R-:W-:-:S02]  /*0cb0*/  LOP3.LUT R10, R7, 0x1c, RZ, 0xc0, !PT ;  /* 0x0000001c070a7812 */ /* 0x002fc400078ec0ff */
[----:B------:R-:W-:Y:S02]  /*0cc0*/  LOP3.LUT R12, R11, 0x2c, RZ, 0xc0, !PT ;  /* 0x0000002c0b0c7812 */ /* 0x000fe400078ec0ff */
[----:B--2---:R-:W-:Y:S01]  /*0cd0*/  LEA R9, R6, UR4, 0x2 ;  /* 0x0000000406097c11 */ /* 0x004fe2000f8e10ff */
[----:B------:R-:W-:Y:S01]  /*0ce0*/  VIADD R11, R10, UR4 ;  /* 0x000000040a0b7c36 */ /* 0x000fe20008000000 */
[----:B------:R-:W-:Y:S02]  /*0cf0*/  LOP3.LUT R7, R6, 0x3fc, R3, 0xf8, !PT ;  /* 0x000003fc06077812 */ /* 0x000fe400078ef803 */
[----:B------:R-:W-:Y:S01]  /*0d00*/  IADD3 R17, R12, UR4, RZ ;  /* 0x000000040c117c10 */ /* 0x000fe2000fffe0ff */
[C---:B------:R-:W-:Y:S01]  /*0d10*/  IMAD R19, R18.reuse, 0x4, R9 ;  /* 0x0000000412137824 */ /* 0x040fe200078e0209 */
[----:B------:R-:W-:Y:S01]  /*0d20*/  BAR.SYNC.DEFER_BLOCKING 0x0 ;  /* 0x0000000000007b1d */ /* 0x000fe20000010000 */
[----:B------:R-:W-:Y:S02]  /*0d30*/  LEA R15, R7, UR4, 0x2 ;  /* 0x00000004070f7c11 */ /* 0x000fe4000f8e10ff */
[C---:B------:R-:W-:Y:S01]  /*0d40*/  LEA R20, R18.reuse, R11, 0x2 ;  /* 0x0000000b12147211 */ /* 0x040fe200078e10ff */
[----:B------:R-:W-:-:S04]  /*0d50*/  IMAD R22, R18, 0x4, R17 ;  /* 0x0000000412167824 */ /* 0x000fc800078e0211 */
[----:B------:R-:W0:Y:S01]  /*0d60*/  LDC.64 R16, c[0x0][0x238] ;  /* 0x00008e00ff107b82 */ /* 0x000e220000000a00 */
[----:B------:R-:W-:Y:S01]  /*0d70*/  LOP3.LUT R3, R3, 0xfc, RZ, 0xc0, !PT ;  /* 0x000000fc03037812 */ /* 0x000fe200078ec0ff */
[----:B------:R-:W-:Y:S04]  /*0d80*/  LDS R4, [R15] ;  /* 0x000000000f047984 */ /* 0x000fe80000000800 */
[----:B------:R-:W-:Y:S04]  /*0d90*/  LDS R5, [R19+0x4] ;  /* 0x0000040013057984 */ /* 0x000fe80000000800 */
[----:B------:R-:W-:Y:S04]  /*0da0*/  LDS R6, [R19+0x8] ;  /* 0x0000080013067984 */ /* 0x000fe80000000800 */
[----:B------:R1:W2:Y:S04]  /*0db0*/  LDS R7, [R19+0xc] ;  /* 0x00000c0013077984 */ /* 0x0002a80000000800 */
[----:B------:R-:W-:Y:S04]  /*0dc0*/  LDS R8, [R20+0x1000] ;  /* 0x0010000014087984 */ /* 0x000fe80000000800 */
[----:B------:R-:W-:Y:S04]  /*0dd0*/  LDS R9, [R20+0x1004] ;  /* 0x0010040014097984 */ /* 0x000fe80000000800 */
[----:B------:R-:W-:Y:S04]  /*0de0*/  LDS R10, [R20+0x1008] ;  /* 0x00100800140a7984 */ /* 0x000fe80000000800 */
[----:B------:R0:W3:Y:S04]  /*0df0*/  LDS R11, [R20+0x100c] ;  /* 0x00100c00140b7984 */ /* 0x0000e80000000800 */
[----:B------:R-:W-:Y:S04]  /*0e00*/  LDS R12, [R22+0x2000] ;  /* 0x00200000160c7984 */ /* 0x000fe80000000800 */
[----:B------:R-:W-:Y:S04]  /*0e10*/  LDS R13, [R22+0x2004] ;  /* 0x00200400160d7984 */ /* 0x000fe80000000800 */
[----:B------:R-:W-:Y:S04]  /*0e20*/  LDS R14, [R22+0x2008] ;  /* 0x00200800160e7984 */ /* 0x000fe80000000800 */
[----:B------:R4:W5:Y:S01]  /*0e30*/  LDS R15, [R22+0x200c] ;  /* 0x00200c00160f7984 */ /* 0x0009620000000800 */
[----:B-1----:R-:W-:-:S02]  /*0e40*/  SGXT.U32 R19, R0, 0x2 ;  /* 0x000000020013781a */ /* 0x002fc40000000000 */
[----:B------:R-:W-:Y:S02]  /*0e50*/  PRMT R32, R3, 0x6540, R32 ;  /* 0x0000654003207816 */ /* 0x000fe40000000020 */
[----:B------:R-:W-:Y:S02]  /*0e60*/  LOP3.LUT R19, R19, R2, RZ, 0xfc, !PT ;  /* 0x0000000213137212 */ /* 0x000fe400078efcff */
[----:B------:R-:W-:Y:S02]  /*0e70*/  ISETP.GE.AND P0, PT, R32, 0x100, PT ;  /* 0x000001002000780c */ /* 0x000fe40003f06270 */
[C---:B------:R-:W-:Y:S02]  /*0e80*/  LOP3.LUT R23, R19.reuse, 0x4, RZ, 0xfc, !PT ;  /* 0x0000000413177812 */ /* 0x040fe400078efcff */
[C---:B------:R-:W-:Y:S02]  /*0e90*/  LOP3.LUT R21, R19.reuse, 0x8, RZ, 0xfc, !PT ;  /* 0x0000000813157812 */ /* 0x040fe400078efcff */
[----:B------:R-:W-:-:S02]  /*0ea0*/  LOP3.LUT R3, R19, 0xc, RZ, 0xfc, !PT ;  /* 0x0000000c13037812 */ /* 0x000fc400078efcff */
[----:B------:R-:W-:Y:S02]  /*0eb0*/  LOP3.LUT R0, R18, 0xc00, RZ, 0xfc, !PT ;  /* 0x00000c0012007812 */ /* 0x000fe400078efcff */
[----:B------:R-:W-:Y:S02]  /*0ec0*/  ISETP.LT.AND P3, PT, R19, 0x180, !P0 ;  /* 0x000001801300780c */ /* 0x000fe40004761270 */
[----:B------:R-:W-:Y:S02]  /*0ed0*/  ISETP.LT.AND P2, PT, R23, 0x180, !P0 ;  /* 0x000001801700780c */ /* 0x000fe40004741270 */
[----:B------:R-:W-:Y:S02]  /*0ee0*/  ISETP.LT.AND P1, PT, R21, 0x180, !P0 ;  /* 0x000001801500780c */ /* 0x000fe40004721270 */
[----:B------:R-:W-:Y:S02]  /*0ef0*/  LEA R19, R19, R32, 0x8 ;  /* 0x0000002013137211 */ /* 0x000fe400078e40ff */
[----:B------:R-:W-:Y:S01]  /*0f00*/  ISETP.LT.AND P0, PT, R3, 0x180, !P0 ;  /* 0x000001800300780c */ /* 0x000fe20004701270 */
[----:B------:R-:W-:Y:S01]  /*0f10*/  IMAD R23, R23, 0x100, R32 ;  /* 0x0000010017177824 */ /* 0x000fe200078e0220 */
[----:B------:R-:W-:-:S02]  /*0f20*/  SHF.R.U32.HI R0, RZ, 0x6, R0 ;  /* 0x00000006ff007819 */ /* 0x000fc40000011600 */
[----:B------:R-:W-:Y:S01]  /*0f30*/  LEA R25, R21, R32, 0x8 ;  /* 0x0000002015197211 */ /* 0x000fe200078e40ff */
[----:B0-----:R-:W-:Y:S01]  /*0f40*/  IMAD.WIDE R20, R19, 0x4, R16 ;  /* 0x0000000413147825 */ /* 0x001fe200078e0210 */
[----:B------:R-:W-:-:S03]  /*0f50*/  LOP3.LUT R0, R0, 0x3c, RZ, 0xc0, !PT ;  /* 0x0000003c00007812 */ /* 0x000fc600078ec0ff */
[--C-:B----4-:R-:W-:Y:S01]  /*0f60*/  IMAD.WIDE R22, R23, 0x4, R16.reuse ;  /* 0x0000000417167825 */ /* 0x110fe200078e0210 */
[----:B--2---:R0:W-:Y:S03]  /*0f70*/  @P3 STG.E.128 desc[UR6][R20.64], R4 ;  /* 0x0000000414003986 */ /* 0x0041e6000c101d06 */
[----:B------:R-:W-:Y:S01]  /*0f80*/  IMAD.WIDE R24, R25, 0x4, R16 ;  /* 0x0000000419187825 */ /* 0x000fe200078e0210 */
[----:B---3--:R0:W-:Y:S03]  /*0f90*/  @P2 STG.E.128 desc[UR6][R22.64], R8 ;  /* 0x0000000816002986 */ /* 0x0081e6000c101d06 */
[----:B------:R-:W-:Y:S01]  /*0fa0*/  VIADD R19, R0, UR4 ;  /* 0x0000000400137c36 */ /* 0x000fe20008000000 */
[----:B-----5:R0:W-:Y:S04]  /*0fb0*/  @P1 STG.E.128 desc[UR6][R24.64], R12 ;  /* 0x0000000c18001986 */ /* 0x0201e8000c101d06 */
[----:B------:R-:W-:Y:S01]  /*0fc0*/  LEA R19, R18, R19, 0x2 ;  /* 0x0000001312137211 */ /* 0x000fe200078e10ff */
[----:B0-----:R-:W-:Y:S06]  /*0fd0*/  @!P0 EXIT ;  /* 0x000000000000894d */ /* 0x001fec0003800000 */
[----:B0-----:R-:W-:Y:S01]  /*0fe0*/  LDS R4, [R19+0x3000] ;  /* 0x0030000013047984 */ /* 0x001fe20000000800 */
[----:B------:R-:W-:-:S03]  /*0ff0*/  LEA R3, R3, R32, 0x8 ;  /* 0x0000002003037211 */ /* 0x000fc600078e40ff */
[----:B------:R-:W-:Y:S02]  /*1000*/  LDS R5, [R19+0x3004] ;  /* 0x0030040013057984 */ /* 0x000fe40000000800 */
[----:B------:R-:W-:Y:S02]  /*1010*/  IMAD.WIDE R16, R3, 0x4, R16 ;  /* 0x0000000403107825 */ /* 0x000fe400078e0210 */
[----:B------:R-:W-:Y:S04]  /*1020*/  LDS R6, [R19+0x3008] ;  /* 0x0030080013067984 */ /* 0x000fe80000000800 */
[----:B------:R-:W0:Y:S04]  /*1030*/  LDS R7, [R19+0x300c] ;  /* 0x00300c0013077984 */ /* 0x000e280000000800 */
[----:B0-----:R-:W-:Y:S01]  /*1040*/  STG.E.128 desc[UR6][R16.64], R4 ;  /* 0x0000000410007986 */ /* 0x001fe2000c101d06 */
[----:B------:R-:W-:Y:S05]  /*1050*/  EXIT ;  /* 0x000000000000794d */ /* 0x000fea0003800000 */
.L_x_0:
[----:B------:R-:W-:-:S00]  /*1060*/  BRA `(.L_x_0) ;  /* 0xfffffffc00fc7947 */ /* 0x000fc0000383ffff */
[----:B------:R-:W-:-:S00]  /*1070*/  NOP ;  /* 0x0000000000007918 */ /* 0x000fc00000000000 */
        /* <DEDUP_REMOVED lines=8> */
.L_x_1:


//--------------------- .nv.global.init           --------------------------
	.section	.nv.global.init,"aw",@progbits
.nv.global.init:
	.type		_$_str,@object
	.size		_$_str,(_$_str_$_2 - _$_str)
_$_str:
        /*0000*/ 	.byte	0x5f, 0x5f, 0x43, 0x55, 0x44, 0x41, 0x5f, 0x46, 0x54, 0x5a, 0x00
	.type		_$_str_$_2,@object
	.size		_$_str_$_2,(.L_1 - _$_str_$_2)
_$_str_$_2:
        /*000b*/ 	.byte	0x5f, 0x5f, 0x43, 0x55, 0x44, 0x41, 0x5f, 0x50, 0x52, 0x45, 0x43, 0x5f, 0x53, 0x51, 0x52, 0x54
        /*001b*/ 	.byte	0x00
.L_1:


//--------------------- .nv.shared.triton_poi_fused__native_batch_norm_legit_no_training_5 --------------------------
	.section	.nv.shared.triton_poi_fused__native_batch_norm_legit_no_training_5,"aw",@nobits
	.sectionflags	@""
	.align	16
	.zero		1024


//--------------------- .nv.constant0.triton_poi_fused__native_batch_norm_legit_no_training_5 --------------------------
	.section	.nv.constant0.triton_poi_fused__native_batch_norm_legit_no_training_5,"a",@progbits
	.sectionflags	@""
	.align	4
.nv.constant0.triton_poi_fused__native_batch_norm_legit_no_training_5:
	.zero		584
